//
// Generated by NVIDIA NVVM Compiler
//
// Compiler Build ID: CL-36424714
// Cuda compilation tools, release 13.0, V13.0.88
// Based on NVVM 20.0.0
//

.version 9.0
.target sm_100
.address_size 64

	// .globl	default_function_kernel

.visible .entry default_function_kernel(
	.param .u64 .ptr .align 1 default_function_kernel_param_0,
	.param .u64 .ptr .align 1 default_function_kernel_param_1
)
.maxntid 24
{
	.reg .pred 	%p<9>;
	.reg .b32 	%r<13>;
	.reg .b32 	%f<38>;
	.reg .b64 	%rd<9>;

	ld.param.u64 	%rd1, [default_function_kernel_param_0];
	ld.param.u64 	%rd2, [default_function_kernel_param_1];
	mov.u32 	%r1, %ctaid.x;
	shl.b32 	%r5, %r1, 1;
	mov.u32 	%r2, %tid.x;
	setp.gt.u32 	%p1, %r2, 11;
	selp.u32 	%r6, 1, 0, %p1;
	or.b32  	%r7, %r5, %r6;
	setp.gt.u32 	%p2, %r7, 1364;
	@%p2 bra 	$L__BB0_4;
	cvta.to.global.u64 	%rd3, %rd2;
	mad.lo.s32 	%r3, %r1, 24, %r2;
	mul.wide.u32 	%rd4, %r3, 4;
	add.s64 	%rd5, %rd3, %rd4;
	ld.global.nc.f32 	%f1, [%rd5];
	abs.f32 	%f2, %f1;
	fma.rn.f32 	%f7, %f1, %f1, 0f3F800000;
	rsqrt.approx.ftz.f32 	%f8, %f7;
	fma.rn.f32 	%f9, %f7, %f8, 0f3F800000;
	rcp.approx.ftz.f32 	%f10, %f9;
	mul.f32 	%f11, %f2, %f10;
	fma.rn.f32 	%f12, %f2, %f11, %f2;
	setp.gt.f32 	%p3, %f2, 0f4B000000;
	selp.f32 	%f3, %f2, %f12, %p3;
	mov.f32 	%f13, 0f3F800000;
	add.rz.f32 	%f14, %f3, %f13;
	mov.b32 	%r8, %f14;
	add.s32 	%r9, %r8, -1061158912;
	and.b32  	%r10, %r9, -8388608;
	mov.b32 	%r4, %f3;
	sub.s32 	%r11, %r4, %r10;
	mov.b32 	%f15, %r11;
	sub.s32 	%r12, 1082130432, %r10;
	mov.b32 	%f16, %r12;
	fma.rn.f32 	%f17, %f16, 0f3E800000, 0fBF800000;
	add.f32 	%f18, %f17, %f15;
	cvt.rn.f32.s32 	%f19, %r10;
	mul.f32 	%f20, %f19, 0f34000000;
	fma.rn.f32 	%f21, %f18, 0fBD39BF78, 0f3DD80012;
	fma.rn.f32 	%f22, %f21, %f18, 0fBE0778E0;
	fma.rn.f32 	%f23, %f22, %f18, 0f3E146475;
	fma.rn.f32 	%f24, %f23, %f18, 0fBE2A68DD;
	fma.rn.f32 	%f25, %f24, %f18, 0f3E4CAF9E;
	fma.rn.f32 	%f26, %f25, %f18, 0fBE800042;
	fma.rn.f32 	%f27, %f26, %f18, 0f3EAAAAE6;
	fma.rn.f32 	%f28, %f27, %f18, 0fBF000000;
	mul.f32 	%f29, %f18, %f28;
	fma.rn.f32 	%f30, %f29, %f18, %f18;
	fma.rn.f32 	%f37, %f20, 0f3F317218, %f30;
	setp.lt.u32 	%p4, %r4, 2139095040;
	@%p4 bra 	$L__BB0_3;
	setp.gt.s32 	%p5, %r4, -1082130432;
	fma.rn.f32 	%f31, %f3, 0f7F800000, 0f7F800000;
	selp.f32 	%f32, %f31, %f37, %p5;
	setp.eq.f32 	%p6, %f3, 0f00000000;
	selp.f32 	%f37, 0f80000000, %f32, %p6;
$L__BB0_3:
	setp.gt.f32 	%p7, %f2, 0f4B000000;
	add.f32 	%f33, %f37, 0f3F317218;
	selp.f32 	%f34, %f33, %f37, %p7;
	setp.num.f32 	%p8, %f2, %f2;
	copysign.f32 	%f35, %f1, %f34;
	selp.f32 	%f36, %f35, %f34, %p8;
	cvta.to.global.u64 	%rd6, %rd1;
	add.s64 	%rd8, %rd6, %rd4;
	st.global.f32 	[%rd8], %f36;
$L__BB0_4:
	ret;

}


// ===== COMPILED SASS (sm_100) =====

	.target	sm_100

	.elftype	@"ET_EXEC"


//--------------------- .note.nv.tkinfo           --------------------------
	.section	.note.nv.tkinfo,"",@"SHT_NOTE"
	.sectionflags	@"SHF_NOTE_NV_TKINFO"
	.tkinfo
        /*0018*/ 	.word	0x00000002
        /*0030*/ 	.string	""
        /*0030*/ 	.string	"ptxas"
        /*0030*/ 	.string	"Cuda compilation tools, release 13.0, V13.0.88"
        /*0030*/ 	.string	"Build cuda_13.0.r13.0/compiler.36424714_0"
        /*0030*/ 	.string	"-arch sm_100 -m 64 "



//--------------------- .note.nv.cuinfo           --------------------------
	.section	.note.nv.cuinfo,"",@"SHT_NOTE"
	.sectionflags	@"SHF_NOTE_NV_CUINFO"
        /*0018*/ 	.short	0x0002
        /*001a*/ 	.short	0x0064
        /*001c*/ 	.short	0x0082
	.zero		2


//--------------------- .nv.info                  --------------------------
	.section	.nv.info,"",@"SHT_CUDA_INFO"
	.align	4


	//----- nvinfo : EIATTR_REGCOUNT
	.align		4
        /*0000*/ 	.byte	0x04, 0x2f
        /*0002*/ 	.short	(.L_1 - .L_0)
	.align		4
.L_0:
        /*0004*/ 	.word	index@(default_function_kernel)
        /*0008*/ 	.word	0x0000000c


	//----- nvinfo : EIATTR_FRAME_SIZE
	.align		4
.L_1:
        /*000c*/ 	.byte	0x04, 0x11
        /*000e*/ 	.short	(.L_3 - .L_2)
	.align		4
.L_2:
        /*0010*/ 	.word	index@(default_function_kernel)
        /*0014*/ 	.word	0x00000000


	//----- nvinfo : EIATTR_MIN_STACK_SIZE
	.align		4
.L_3:
        /*0018*/ 	.byte	0x04, 0x12
        /*001a*/ 	.short	(.L_5 - .L_4)
	.align		4
.L_4:
        /*001c*/ 	.word	index@(default_function_kernel)
        /*0020*/ 	.word	0x00000000
.L_5:


//--------------------- .nv.compat                --------------------------
	.section	.nv.compat,"",@"SHT_CUDA_COMPAT_INFO"
	.align	4
        /*0000*/ 	.byte	0x02, 0x09, 0x00, 0x00, 0x02, 0x02, 0x01, 0x00, 0x02, 0x05, 0x05, 0x00, 0x03, 0x07, 0x01, 0x01
        /*0010*/ 	.byte	0x02, 0x03, 0x00, 0x00, 0x02, 0x06, 0x01, 0x00, 0x04, 0x0b, 0x08, 0x00, 0x01, 0x00, 0x00, 0x00
        /*0020*/ 	.byte	0x00, 0x00, 0x00, 0x00


//--------------------- .nv.info.default_function_kernel --------------------------
	.section	.nv.info.default_function_kernel,"",@"SHT_CUDA_INFO"
	.sectionflags	@""
	.align	4


	//----- nvinfo : EIATTR_CUDA_API_VERSION
	.align		4
        /*0000*/ 	.byte	0x04, 0x37
        /*0002*/ 	.short	(.L_7 - .L_6)
.L_6:
        /*0004*/ 	.word	0x00000082


	//----- nvinfo : EIATTR_KPARAM_INFO
	.align		4
.L_7:
        /*0008*/ 	.byte	0x04, 0x17
        /*000a*/ 	.short	(.L_9 - .L_8)
.L_8:
        /*000c*/ 	.word	0x00000000
        /*0010*/ 	.short	0x0001
        /*0012*/ 	.short	0x0008
        /*0014*/ 	.byte	0x00, 0xf5, 0x21, 0x00


	//----- nvinfo : EIATTR_KPARAM_INFO
	.align		4
.L_9:
        /*0018*/ 	.byte	0x04, 0x17
        /*001a*/ 	.short	(.L_11 - .L_10)
.L_10:
        /*001c*/ 	.word	0x00000000
        /*0020*/ 	.short	0x0000
        /*0022*/ 	.short	0x0000
        /*0024*/ 	.byte	0x00, 0xf5, 0x21, 0x00


	//----- nvinfo : EIATTR_SPARSE_MMA_MASK
	.align		4
.L_11:
        /*0028*/ 	.byte	0x03, 0x50
        /*002a*/ 	.short	0x0000


	//----- nvinfo : EIATTR_MAXREG_COUNT
	.align		4
        /*002c*/ 	.byte	0x03, 0x1b
        /*002e*/ 	.short	0x00ff


	//----- nvinfo : EIATTR_MERCURY_ISA_VERSION
	.align		4
        /*0030*/ 	.byte	0x03, 0x5f
        /*0032*/ 	.short	0x0101


	//----- nvinfo : EIATTR_VRC_CTA_INIT_COUNT
	.align		4
        /*0034*/ 	.byte	0x02, 0x4a
	.zero		1
	.zero		1


	//----- nvinfo : EIATTR_EXIT_INSTR_OFFSETS
	.align		4
        /*0038*/ 	.byte	0x04, 0x1c
        /*003a*/ 	.short	(.L_13 - .L_12)


	//   ....[0]....
.L_12:
        /*003c*/ 	.word	0x00000070


	//   ....[1]....
        /*0040*/ 	.word	0x00000380


	//----- nvinfo : EIATTR_MAX_THREADS
	.align		4
.L_13:
        /*0044*/ 	.byte	0x04, 0x05
        /*0046*/ 	.short	(.L_15 - .L_14)
.L_14:
        /*0048*/ 	.word	0x00000018
        /*004c*/ 	.word	0x00000001
        /*0050*/ 	.word	0x00000001


	//----- nvinfo : EIATTR_CBANK_PARAM_SIZE
	.align		4
.L_15:
        /*0054*/ 	.byte	0x03, 0x19
        /*0056*/ 	.short	0x0010


	//----- nvinfo : EIATTR_PARAM_CBANK
	.align		4
        /*0058*/ 	.byte	0x04, 0x0a
        /*005a*/ 	.short	(.L_17 - .L_16)
	.align		4
.L_16:
        /*005c*/ 	.word	index@(.nv.constant0.default_function_kernel)
        /*0060*/ 	.short	0x0380
        /*0062*/ 	.short	0x0010


	//----- nvinfo : EIATTR_SW_WAR
	.align		4
.L_17:
        /*0064*/ 	.byte	0x04, 0x36
        /*0066*/ 	.short	(.L_19 - .L_18)
.L_18:
        /*0068*/ 	.word	0x00000008
.L_19:


//--------------------- .nv.callgraph             --------------------------
	.section	.nv.callgraph,"",@"SHT_CUDA_CALLGRAPH"
	.align	4
	.sectionentsize	8
	.align		4
        /*0000*/ 	.word	0x00000000
	.align		4
        /*0004*/ 	.word	0xffffffff
	.align		4
        /*0008*/ 	.word	0x00000000
	.align		4
        /*000c*/ 	.word	0xfffffffe
	.align		4
        /*0010*/ 	.word	0x00000000
	.align		4
        /*0014*/ 	.word	0xfffffffd
	.align		4
        /*0018*/ 	.word	0x00000000
	.align		4
        /*001c*/ 	.word	0xfffffffc


//--------------------- .text.default_function_kernel --------------------------
	.section	.text.default_function_kernel,"ax",@progbits
	.align	128
        .global         default_function_kernel
        .type           default_function_kernel,@function
        .size           default_function_kernel,(.L_x_1 - default_function_kernel)
        .other          default_function_kernel,@"STO_CUDA_ENTRY STV_DEFAULT"
default_function_kernel:
.text.default_function_kernel:
[----:B------:R-:W-:Y:S01]  /*0000*/  LDC R1, c[0x0][0x37c] ;  /* 0x0000df00ff017b82 */ /* 0x000fe20000000800 */
[----:B------:R-:W0:Y:S01]  /*0010*/  S2R R4, SR_TID.X ;  /* 0x0000000000047919 */ /* 0x000e220000002100 */
[----:B------:R-:W1:Y:S01]  /*0020*/  S2R R5, SR_CTAID.X ;  /* 0x0000000000057919 */ /* 0x000e620000002500 */
[----:B0-----:R-:W-:-:S04]  /*0030*/  ISETP.GT.U32.AND P0, PT, R4, 0xb, PT ;  /* 0x0000000b0400780c */ /* 0x001fc80003f04070 */
[----:B------:R-:W-:-:S04]  /*0040*/  SEL R0, RZ, 0x1, !P0 ;  /* 0x00000001ff007807 */ /* 0x000fc80004000000 */
[----:B-1----:R-:W-:-:S04]  /*0050*/  LEA R0, R5, R0, 0x1 ;  /* 0x0000000005007211 */ /* 0x002fc800078e08ff */
[----:B------:R-:W-:-:S13]  /*0060*/  ISETP.GT.U32.AND P0, PT, R0, 0x554, PT ;  /* 0x000005540000780c */ /* 0x000fda0003f04070 */
[----:B------:R-:W-:Y:S05]  /*0070*/  @P0 EXIT ;  /* 0x000000000000094d */ /* 0x000fea0003800000 */
[----:B------:R-:W0:Y:S01]  /*0080*/  LDC.64 R2, c[0x0][0x388] ;  /* 0x0000e200ff027b82 */ /* 0x000e220000000a00 */
[----:B------:R-:W1:Y:S01]  /*0090*/  LDCU.64 UR4, c[0x0][0x358] ;  /* 0x00006b00ff0477ac */ /* 0x000e620008000a00 */
[----:B------:R-:W-:-:S04]  /*00a0*/  IMAD R5, R5, 0x18, R4 ;  /* 0x0000001805057824 */ /* 0x000fc800078e0204 */
[----:B0-----:R-:W-:-:S05]  /*00b0*/  IMAD.WIDE.U32 R2, R5, 0x4, R2 ;  /* 0x0000000405027825 */ /* 0x001fca00078e0002 */
[----:B-1----:R-:W2:Y:S01]  /*00c0*/  LDG.E.CONSTANT R0, desc[UR4][R2.64] ;  /* 0x0000000402007981 */ /* 0x002ea2000c1e9900 */
[----:B------:R-:W-:Y:S02]  /*00d0*/  HFMA2 R8, -RZ, RZ, 1.625, 0 ;  /* 0x3e800000ff087431 */ /* 0x000fe400000001ff */
[C---:B--2---:R-:W-:Y:S01]  /*00e0*/  FFMA R4, R0.reuse, R0, 1 ;  /* 0x3f80000000047423 */ /* 0x044fe20000000000 */
[----:B------:R-:W-:-:S03]  /*00f0*/  FSETP.GT.AND P0, PT, |R0|, 8388608, PT ;  /* 0x4b0000000000780b */ /* 0x000fc60003f04200 */
[----:B------:R-:W0:Y:S02]  /*0100*/  MUFU.RSQ R7, R4 ;  /* 0x0000000400077308 */ /* 0x000e240000001400 */
[----:B0-----:R-:W-:-:S06]  /*0110*/  FFMA R7, R4, R7, 1 ;  /* 0x3f80000004077423 */ /* 0x001fcc0000000007 */
[----:B------:R-:W0:Y:S02]  /*0120*/  MUFU.RCP R7, R7 ;  /* 0x0000000700077308 */ /* 0x000e240000001000 */
[----:B0-----:R-:W-:Y:S01]  /*0130*/  FMUL R9, |R0|, R7 ;  /* 0x0000000700097220 */ /* 0x001fe20000400200 */
[----:B------:R-:W-:-:S03]  /*0140*/  MOV R7, 0x3d39bf78 ;  /* 0x3d39bf7800077802 */ /* 0x000fc60000000f00 */
[----:B------:R-:W-:-:S05]  /*0150*/  FFMA R9, |R0|, R9, |R0| ;  /* 0x0000000900097223 */ /* 0x000fca0000000600 */
[----:B------:R-:W-:-:S04]  /*0160*/  FSEL R9, |R0|, R9, P0 ;  /* 0x0000000900097208 */ /* 0x000fc80000000200 */
[C---:B------:R-:W-:Y:S01]  /*0170*/  ISETP.GE.U32.AND P1, PT, R9.reuse, 0x7f800000, PT ;  /* 0x7f8000000900780c */ /* 0x040fe20003f26070 */
[----:B------:R-:W-:-:S03]  /*0180*/  FADD.RZ R6, R9, 1 ;  /* 0x3f80000009067421 */ /* 0x000fc6000000c000 */
[----:B------:R-:W-:Y:S02]  /*0190*/  ISETP.GT.AND P2, PT, R9, -0x40800000, P1 ;  /* 0xbf8000000900780c */ /* 0x000fe40000f44270 */
[----:B------:R-:W-:-:S04]  /*01a0*/  IADD3 R6, PT, PT, R6, -0x3f400000, RZ ;  /* 0xc0c0000006067810 */ /* 0x000fc80007ffe0ff */
[----:B------:R-:W-:-:S03]  /*01b0*/  LOP3.LUT R6, R6, 0xff800000, RZ, 0xc0, !PT ;  /* 0xff80000006067812 */ /* 0x000fc600078ec0ff */
[----:B------:R-:W-:Y:S02]  /*01c0*/  @P1 MOV R4, 0x7f800000 ;  /* 0x7f80000000041802 */ /* 0x000fe40000000f00 */
[----:B------:R-:W-:Y:S02]  /*01d0*/  IADD3 R3, PT, PT, -R6, 0x40800000, RZ ;  /* 0x4080000006037810 */ /* 0x000fe40007ffe1ff */
[-C--:B------:R-:W-:Y:S02]  /*01e0*/  IADD3 R2, PT, PT, R9, -R6.reuse, RZ ;  /* 0x8000000609027210 */ /* 0x080fe40007ffe0ff */
[----:B------:R-:W-:Y:S01]  /*01f0*/  I2FP.F32.S32 R6, R6 ;  /* 0x0000000600067245 */ /* 0x000fe20000201400 */
[----:B------:R-:W-:-:S04]  /*0200*/  FFMA R3, R3, R8, -1 ;  /* 0xbf80000003037423 */ /* 0x000fc80000000008 */
[----:B------:R-:W-:Y:S01]  /*0210*/  FADD R2, R2, R3 ;  /* 0x0000000302027221 */ /* 0x000fe20000000000 */
[----:B------:R-:W-:-:S03]  /*0220*/  FMUL R6, R6, 1.1920928955078125e-07 ;  /* 0x3400000006067820 */ /* 0x000fc60000400000 */
[----:B------:R-:W-:-:S04]  /*0230*/  FFMA R3, R2, -R7, 0.10546888411045074463 ;  /* 0x3dd8001202037423 */ /* 0x000fc80000000807 */
[----:B------:R-:W-:-:S04]  /*0240*/  FFMA R3, R2, R3, -0.13229703903198242188 ;  /* 0xbe0778e002037423 */ /* 0x000fc80000000003 */
[----:B------:R-:W-:-:S04]  /*0250*/  FFMA R3, R2, R3, 0.14491446316242218018 ;  /* 0x3e14647502037423 */ /* 0x000fc80000000003 */
[----:B------:R-:W-:-:S04]  /*0260*/  FFMA R3, R2, R3, -0.16641564667224884033 ;  /* 0xbe2a68dd02037423 */ /* 0x000fc80000000003 */
[----:B------:R-:W-:-:S04]  /*0270*/  FFMA R3, R2, R3, 0.19988867640495300293 ;  /* 0x3e4caf9e02037423 */ /* 0x000fc80000000003 */
[----:B------:R-:W-:-:S04]  /*0280*/  FFMA R3, R2, R3, -0.25000196695327758789 ;  /* 0xbe80004202037423 */ /* 0x000fc80000000003 */
[----:B------:R-:W-:-:S04]  /*0290*/  FFMA R3, R2, R3, 0.33333510160446166992 ;  /* 0x3eaaaae602037423 */ /* 0x000fc80000000003 */
[----:B------:R-:W-:-:S04]  /*02a0*/  FFMA R3, R2, R3, -0.5 ;  /* 0xbf00000002037423 */ /* 0x000fc80000000003 */
[----:B------:R-:W-:-:S04]  /*02b0*/  FMUL R3, R2, R3 ;  /* 0x0000000302037220 */ /* 0x000fc80000400000 */
[----:B------:R-:W-:-:S04]  /*02c0*/  FFMA R3, R2, R3, R2 ;  /* 0x0000000302037223 */ /* 0x000fc80000000002 */
[----:B------:R-:W-:Y:S01]  /*02d0*/  FFMA R6, R6, 0.69314718246459960938, R3 ;  /* 0x3f31721806067823 */ /* 0x000fe20000000003 */
[C---:B------:R-:W-:Y:S01]  /*02e0*/  @P2 FFMA R6, R9.reuse, R4, +INF ;  /* 0x7f80000009062423 */ /* 0x040fe20000000004 */
[----:B------:R-:W0:Y:S01]  /*02f0*/  LDC.64 R2, c[0x0][0x380] ;  /* 0x0000e000ff027b82 */ /* 0x000e220000000a00 */
[----:B------:R-:W-:-:S04]  /*0300*/  @P1 FSETP.NEU.AND P2, PT, R9, RZ, PT ;  /* 0x000000ff0900120b */ /* 0x000fc80003f4d000 */
[----:B------:R-:W-:-:S05]  /*0310*/  @P1 FSEL R6, R6, -RZ, P2 ;  /* 0x800000ff06061208 */ /* 0x000fca0001000000 */
[----:B------:R-:W-:Y:S01]  /*0320*/  @P0 FADD R6, R6, 0.69314718246459960938 ;  /* 0x3f31721806060421 */ /* 0x000fe20000000000 */
[----:B------:R-:W-:-:S04]  /*0330*/  FSETP.NAN.AND P0, PT, |R0|, |R0|, PT ;  /* 0x400000000000720b */ /* 0x000fc80003f08200 */
[----:B------:R-:W-:Y:S01]  /*0340*/  LOP3.LUT R0, R6, 0x80000000, R0, 0xb8, !PT ;  /* 0x8000000006007812 */ /* 0x000fe200078eb800 */
[----:B0-----:R-:W-:-:S03]  /*0350*/  IMAD.WIDE.U32 R2, R5, 0x4, R2 ;  /* 0x0000000405027825 */ /* 0x001fc600078e0002 */
[----:B------:R-:W-:-:S05]  /*0360*/  FSEL R5, R0, R6, !P0 ;  /* 0x0000000600057208 */ /* 0x000fca0004000000 */
[----:B------:R-:W-:Y:S01]  /*0370*/  STG.E desc[UR4][R2.64], R5 ;  /* 0x0000000502007986 */ /* 0x000fe2000c101904 */
[----:B------:R-:W-:Y:S05]  /*0380*/  EXIT ;  /* 0x000000000000794d */ /* 0x000fea0003800000 */
.L_x_0:
[----:B------:R-:W-:-:S00]  /*0390*/  BRA `(.L_x_0) ;  /* 0xfffffffc00fc7947 */ /* 0x000fc0000383ffff */
[----:B------:R-:W-:-:S00]  /*03a0*/  NOP ;  /* 0x0000000000007918 */ /* 0x000fc00000000000 */
        /* <DEDUP_REMOVED lines=13> */
.L_x_1:


//--------------------- .nv.shared.reserved.0     --------------------------
	.section	.nv.shared.reserved.0,"aw",@nobits
	.weak		__nv_reservedSMEM_offset_0_alias
	.size		__nv_reservedSMEM_offset_0_alias, 0, 64
	.other		__nv_reservedSMEM_offset_0_alias,@"STO_CUDA_RESERVED_SHARED STV_DEFAULT"
__nv_reservedSMEM_offset_0_alias:
	.zero		0
	.zero		64


//--------------------- .nv.constant0.default_function_kernel --------------------------
	.section	.nv.constant0.default_function_kernel,"a",@progbits
	.sectionflags	@""
	.align	4
.nv.constant0.default_function_kernel:
	.zero		912


//--------------------- SYMBOLS --------------------------

	.type		.nv.reservedSmem.offset0,@object
	.size		.nv.reservedSmem.offset0,0x4
